//
// Generated by NVIDIA NVVM Compiler
//
// Compiler Build ID: CL-36424714
// Cuda compilation tools, release 13.0, V13.0.88
// Based on NVVM 20.0.0
//

.version 9.0
.target sm_100
.address_size 64

	// .globl	_Z6kernelPiS_

.visible .entry _Z6kernelPiS_(
	.param .u64 .ptr .align 1 _Z6kernelPiS__param_0,
	.param .u64 .ptr .align 1 _Z6kernelPiS__param_1
)
{
	.reg .b32 	%r<3>;
	.reg .b64 	%rd<5>;

	ld.param.u64 	%rd1, [_Z6kernelPiS__param_0];
	ld.param.u64 	%rd2, [_Z6kernelPiS__param_1];
	cvta.to.global.u64 	%rd3, %rd2;
	cvta.to.global.u64 	%rd4, %rd1;
	mov.u32 	%r1, %nctaid.x;
	st.global.u32 	[%rd4], %r1;
	mov.u32 	%r2, %ntid.x;
	st.global.u32 	[%rd3], %r2;
	ret;

}


// ===== COMPILED SASS (sm_100) =====

	.target	sm_100

	.elftype	@"ET_EXEC"


//--------------------- .note.nv.tkinfo           --------------------------
	.section	.note.nv.tkinfo,"",@"SHT_NOTE"
	.sectionflags	@"SHF_NOTE_NV_TKINFO"
	.tkinfo
        /*0018*/ 	.word	0x00000002
        /*0030*/ 	.string	""
        /*0030*/ 	.string	"ptxas"
        /*0030*/ 	.string	"Cuda compilation tools, release 13.0, V13.0.88"
        /*0030*/ 	.string	"Build cuda_13.0.r13.0/compiler.36424714_0"
        /*0030*/ 	.string	"-arch sm_100 -m 64 "



//--------------------- .note.nv.cuinfo           --------------------------
	.section	.note.nv.cuinfo,"",@"SHT_NOTE"
	.sectionflags	@"SHF_NOTE_NV_CUINFO"
        /*0018*/ 	.short	0x0002
        /*001a*/ 	.short	0x0064
        /*001c*/ 	.short	0x0082
	.zero		2


//--------------------- .nv.info                  --------------------------
	.section	.nv.info,"",@"SHT_CUDA_INFO"
	.align	4


	//----- nvinfo : EIATTR_REGCOUNT
	.align		4
        /*0000*/ 	.byte	0x04, 0x2f
        /*0002*/ 	.short	(.L_1 - .L_0)
	.align		4
.L_0:
        /*0004*/ 	.word	index@(_Z6kernelPiS_)
        /*0008*/ 	.word	0x0000000c


	//----- nvinfo : EIATTR_FRAME_SIZE
	.align		4
.L_1:
        /*000c*/ 	.byte	0x04, 0x11
        /*000e*/ 	.short	(.L_3 - .L_2)
	.align		4
.L_2:
        /*0010*/ 	.word	index@(_Z6kernelPiS_)
        /*0014*/ 	.word	0x00000000


	//----- nvinfo : EIATTR_MIN_STACK_SIZE
	.align		4
.L_3:
        /*0018*/ 	.byte	0x04, 0x12
        /*001a*/ 	.short	(.L_5 - .L_4)
	.align		4
.L_4:
        /*001c*/ 	.word	index@(_Z6kernelPiS_)
        /*0020*/ 	.word	0x00000000
.L_5:


//--------------------- .nv.compat                --------------------------
	.section	.nv.compat,"",@"SHT_CUDA_COMPAT_INFO"
	.align	4
        /*0000*/ 	.byte	0x02, 0x09, 0x00, 0x00, 0x02, 0x02, 0x01, 0x00, 0x02, 0x05, 0x05, 0x00, 0x03, 0x07, 0x01, 0x01
        /*0010*/ 	.byte	0x02, 0x03, 0x00, 0x00, 0x02, 0x06, 0x01, 0x00, 0x04, 0x0b, 0x08, 0x00, 0x09, 0x00, 0x00, 0x00
        /*0020*/ 	.byte	0x00, 0x00, 0x00, 0x00


//--------------------- .nv.info._Z6kernelPiS_    --------------------------
	.section	.nv.info._Z6kernelPiS_,"",@"SHT_CUDA_INFO"
	.sectionflags	@""
	.align	4


	//----- nvinfo : EIATTR_CUDA_API_VERSION
	.align		4
        /*0000*/ 	.byte	0x04, 0x37
        /*0002*/ 	.short	(.L_7 - .L_6)
.L_6:
        /*0004*/ 	.word	0x00000082


	//----- nvinfo : EIATTR_KPARAM_INFO
	.align		4
.L_7:
        /*0008*/ 	.byte	0x04, 0x17
        /*000a*/ 	.short	(.L_9 - .L_8)
.L_8:
        /*000c*/ 	.word	0x00000000
        /*0010*/ 	.short	0x0001
        /*0012*/ 	.short	0x0008
        /*0014*/ 	.byte	0x00, 0xf5, 0x21, 0x00


	//----- nvinfo : EIATTR_KPARAM_INFO
	.align		4
.L_9:
        /*0018*/ 	.byte	0x04, 0x17
        /*001a*/ 	.short	(.L_11 - .L_10)
.L_10:
        /*001c*/ 	.word	0x00000000
        /*0020*/ 	.short	0x0000
        /*0022*/ 	.short	0x0000
        /*0024*/ 	.byte	0x00, 0xf5, 0x21, 0x00


	//----- nvinfo : EIATTR_SPARSE_MMA_MASK
	.align		4
.L_11:
        /*0028*/ 	.byte	0x03, 0x50
        /*002a*/ 	.short	0x0000


	//----- nvinfo : EIATTR_MAXREG_COUNT
	.align		4
        /*002c*/ 	.byte	0x03, 0x1b
        /*002e*/ 	.short	0x00ff


	//----- nvinfo : EIATTR_MERCURY_ISA_VERSION
	.align		4
        /*0030*/ 	.byte	0x03, 0x5f
        /*0032*/ 	.short	0x0101


	//----- nvinfo : EIATTR_VRC_CTA_INIT_COUNT
	.align		4
        /*0034*/ 	.byte	0x02, 0x4a
	.zero		1
	.zero		1


	//----- nvinfo : EIATTR_EXIT_INSTR_OFFSETS
	.align		4
        /*0038*/ 	.byte	0x04, 0x1c
        /*003a*/ 	.short	(.L_13 - .L_12)


	//   ....[0]....
.L_12:
        /*003c*/ 	.word	0x00000080


	//----- nvinfo : EIATTR_CBANK_PARAM_SIZE
	.align		4
.L_13:
        /*0040*/ 	.byte	0x03, 0x19
        /*0042*/ 	.short	0x0010


	//----- nvinfo : EIATTR_PARAM_CBANK
	.align		4
        /*0044*/ 	.byte	0x04, 0x0a
        /*0046*/ 	.short	(.L_15 - .L_14)
	.align		4
.L_14:
        /*0048*/ 	.word	index@(.nv.constant0._Z6kernelPiS_)
        /*004c*/ 	.short	0x0380
        /*004e*/ 	.short	0x0010


	//----- nvinfo : EIATTR_SW_WAR
	.align		4
.L_15:
        /*0050*/ 	.byte	0x04, 0x36
        /*0052*/ 	.short	(.L_17 - .L_16)
.L_16:
        /*0054*/ 	.word	0x00000008
.L_17:


//--------------------- .nv.callgraph             --------------------------
	.section	.nv.callgraph,"",@"SHT_CUDA_CALLGRAPH"
	.align	4
	.sectionentsize	8
	.align		4
        /*0000*/ 	.word	0x00000000
	.align		4
        /*0004*/ 	.word	0xffffffff
	.align		4
        /*0008*/ 	.word	0x00000000
	.align		4
        /*000c*/ 	.word	0xfffffffe
	.align		4
        /*0010*/ 	.word	0x00000000
	.align		4
        /*0014*/ 	.word	0xfffffffd
	.align		4
        /*0018*/ 	.word	0x00000000
	.align		4
        /*001c*/ 	.word	0xfffffffc


//--------------------- .text._Z6kernelPiS_       --------------------------
	.section	.text._Z6kernelPiS_,"ax",@progbits
	.align	128
        .global         _Z6kernelPiS_
        .type           _Z6kernelPiS_,@function
        .size           _Z6kernelPiS_,(.L_x_1 - _Z6kernelPiS_)
        .other          _Z6kernelPiS_,@"STO_CUDA_ENTRY STV_DEFAULT"
_Z6kernelPiS_:
.text._Z6kernelPiS_:
[----:B------:R-:W-:Y:S08]  /*0000*/  LDC R1, c[0x0][0x37c] ;  /* 0x0000df00ff017b82 */ /* 0x000ff00000000800 */
[----:B------:R-:W0:Y:S01]  /*0010*/  LDC R7, c[0x0][0x370] ;  /* 0x0000dc00ff077b82 */ /* 0x000e220000000800 */
[----:B------:R-:W0:Y:S07]  /*0020*/  LDCU.64 UR4, c[0x0][0x358] ;  /* 0x00006b00ff0477ac */ /* 0x000e2e0008000a00 */
[----:B------:R-:W0:Y:S08]  /*0030*/  LDC.64 R2, c[0x0][0x380] ;  /* 0x0000e000ff027b82 */ /* 0x000e300000000a00 */
[----:B------:R-:W1:Y:S08]  /*0040*/  LDC.64 R4, c[0x0][0x388] ;  /* 0x0000e200ff047b82 */ /* 0x000e700000000a00 */
[----:B------:R-:W1:Y:S01]  /*0050*/  LDC R9, c[0x0][0x360] ;  /* 0x0000d800ff097b82 */ /* 0x000e620000000800 */
[----:B0-----:R-:W-:Y:S04]  /*0060*/  STG.E desc[UR4][R2.64], R7 ;  /* 0x0000000702007986 */ /* 0x001fe8000c101904 */
[----:B-1----:R-:W-:Y:S01]  /*0070*/  STG.E desc[UR4][R4.64], R9 ;  /* 0x0000000904007986 */ /* 0x002fe2000c101904 */
[----:B------:R-:W-:Y:S05]  /*0080*/  EXIT ;  /* 0x000000000000794d */ /* 0x000fea0003800000 */
.L_x_0:
[----:B------:R-:W-:-:S00]  /*0090*/  BRA `(.L_x_0) ;  /* 0xfffffffc00fc7947 */ /* 0x000fc0000383ffff */
[----:B------:R-:W-:-:S00]  /*00a0*/  NOP ;  /* 0x0000000000007918 */ /* 0x000fc00000000000 */
        /* <DEDUP_REMOVED lines=13> */
.L_x_1:


//--------------------- .nv.shared.reserved.0     --------------------------
	.section	.nv.shared.reserved.0,"aw",@nobits
	.weak		__nv_reservedSMEM_offset_0_alias
	.size		__nv_reservedSMEM_offset_0_alias, 0, 64
	.other		__nv_reservedSMEM_offset_0_alias,@"STO_CUDA_RESERVED_SHARED STV_DEFAULT"
__nv_reservedSMEM_offset_0_alias:
	.zero		0
	.zero		64


//--------------------- .nv.constant0._Z6kernelPiS_ --------------------------
	.section	.nv.constant0._Z6kernelPiS_,"a",@progbits
	.sectionflags	@""
	.align	4
.nv.constant0._Z6kernelPiS_:
	.zero		912


//--------------------- SYMBOLS --------------------------

	.type		.nv.reservedSmem.offset0,@object
	.size		.nv.reservedSmem.offset0,0x4
